//
// Generated by NVIDIA NVVM Compiler
//
// Compiler Build ID: CL-36424714
// Cuda compilation tools, release 13.0, V13.0.88
// Based on NVVM 20.0.0
//

.version 9.0
.target sm_100
.address_size 64

	// .globl	glycan_mask_kernel
// _ZZ18glycan_mask_kernelE13sequon_coords has been demoted
// _ZZ18glycan_mask_kernelE11num_sequons has been demoted
// _ZZ21count_masked_residuesE11local_count has been demoted

.visible .entry glycan_mask_kernel(
	.param .u64 .ptr .align 1 glycan_mask_kernel_param_0,
	.param .u64 .ptr .align 1 glycan_mask_kernel_param_1,
	.param .u32 glycan_mask_kernel_param_2,
	.param .u64 .ptr .align 1 glycan_mask_kernel_param_3
)
.maxntid 256
.minnctapersm 4
{
	.reg .pred 	%p<23>;
	.reg .b16 	%rs<16>;
	.reg .b32 	%r<43>;
	.reg .b32 	%f<34>;
	.reg .b64 	%rd<15>;
	// demoted variable
	.shared .align 4 .b8 _ZZ18glycan_mask_kernelE13sequon_coords[768];
	// demoted variable
	.shared .align 4 .u32 _ZZ18glycan_mask_kernelE11num_sequons;
	ld.param.u64 	%rd4, [glycan_mask_kernel_param_0];
	ld.param.u64 	%rd6, [glycan_mask_kernel_param_1];
	ld.param.u32 	%r17, [glycan_mask_kernel_param_2];
	ld.param.u64 	%rd5, [glycan_mask_kernel_param_3];
	cvta.to.global.u64 	%rd1, %rd6;
	mov.u32 	%r1, %tid.x;
	mov.u32 	%r18, %ctaid.x;
	mov.u32 	%r19, %ntid.x;
	mad.lo.s32 	%r2, %r18, %r19, %r1;
	setp.ne.s32 	%p1, %r1, 0;
	@%p1 bra 	$L__BB0_2;
	mov.b32 	%r20, 0;
	st.shared.u32 	[_ZZ18glycan_mask_kernelE11num_sequons], %r20;
$L__BB0_2:
	bar.sync 	0;
	add.s32 	%r21, %r2, 2;
	max.s32 	%r22, %r2, %r21;
	setp.ge.s32 	%p2, %r22, %r17;
	@%p2 bra 	$L__BB0_7;
	cvt.s64.s32 	%rd7, %r2;
	cvta.to.global.u64 	%rd8, %rd4;
	add.s64 	%rd2, %rd8, %rd7;
	ld.global.nc.u8 	%rs2, [%rd2];
	cvt.u16.u8 	%rs3, %rs2;
	ld.global.nc.u8 	%rs4, [%rd2+1];
	cvt.u16.u8 	%rs5, %rs4;
	and.b16  	%rs7, %rs5, 255;
	setp.ne.s16 	%p3, %rs3, 78;
	setp.eq.s16 	%p4, %rs7, 80;
	or.pred  	%p5, %p3, %p4;
	@%p5 bra 	$L__BB0_7;
	ld.global.nc.u8 	%rs8, [%rd2+2];
	cvt.u16.u8 	%rs9, %rs8;
	add.s16 	%rs10, %rs9, -85;
	and.b16  	%rs11, %rs10, 255;
	setp.lt.u16 	%p6, %rs11, 254;
	@%p6 bra 	$L__BB0_7;
	atom.shared.add.u32 	%r3, [_ZZ18glycan_mask_kernelE11num_sequons], 1;
	setp.gt.s32 	%p7, %r3, 63;
	@%p7 bra 	$L__BB0_7;
	mov.u32 	%r23, _ZZ18glycan_mask_kernelE13sequon_coords;
	mad.lo.s32 	%r24, %r3, 12, %r23;
	mul.wide.s32 	%rd9, %r2, 12;
	add.s64 	%rd10, %rd1, %rd9;
	ld.global.nc.f32 	%f4, [%rd10];
	ld.global.nc.f32 	%f5, [%rd10+4];
	ld.global.nc.f32 	%f6, [%rd10+8];
	st.shared.f32 	[%r24], %f4;
	st.shared.f32 	[%r24+4], %f5;
	st.shared.f32 	[%r24+8], %f6;
$L__BB0_7:
	setp.ge.s32 	%p8, %r2, %r17;
	bar.sync 	0;
	@%p8 bra 	$L__BB0_18;
	mul.wide.s32 	%rd11, %r2, 12;
	add.s64 	%rd3, %rd1, %rd11;
	ld.global.nc.f32 	%f1, [%rd3];
	ld.shared.u32 	%r4, [_ZZ18glycan_mask_kernelE11num_sequons];
	setp.lt.s32 	%p9, %r4, 1;
	mov.b16 	%rs12, 0;
	mov.u16 	%rs15, %rs12;
	@%p9 bra 	$L__BB0_17;
	ld.global.nc.f32 	%f2, [%rd3+4];
	ld.global.nc.f32 	%f3, [%rd3+8];
	and.b32  	%r5, %r1, 31;
	mov.b32 	%r38, 0;
$L__BB0_10:
	add.s32 	%r7, %r38, %r5;
	setp.ge.s32 	%p10, %r7, %r4;
	mov.b32 	%r39, 1148846080;
	mov.u32 	%r40, %r39;
	mov.u32 	%r41, %r39;
	@%p10 bra 	$L__BB0_12;
	mov.u32 	%r27, _ZZ18glycan_mask_kernelE13sequon_coords;
	mad.lo.s32 	%r28, %r7, 12, %r27;
	ld.shared.u32 	%r41, [%r28];
	ld.shared.u32 	%r40, [%r28+4];
	ld.shared.u32 	%r39, [%r28+8];
$L__BB0_12:
	setp.ge.s32 	%p11, %r38, %r4;
	@%p11 bra 	$L__BB0_16;
	mov.b32 	%r42, 0;
	bra.uni 	$L__BB0_15;
$L__BB0_14:
	add.s32 	%r14, %r42, 1;
	setp.gt.u32 	%p19, %r42, 30;
	add.s32 	%r37, %r14, %r38;
	setp.ge.s32 	%p20, %r37, %r4;
	or.pred  	%p21, %p19, %p20;
	mov.u32 	%r42, %r14;
	@%p21 bra 	$L__BB0_16;
$L__BB0_15:
	shfl.sync.idx.b32	%r30|%p12, %r41, %r42, 31, -1;
	mov.b32 	%f7, %r30;
	shfl.sync.idx.b32	%r31|%p13, %r40, %r42, 31, -1;
	mov.b32 	%f8, %r31;
	shfl.sync.idx.b32	%r32|%p14, %r39, %r42, 31, -1;
	mov.b32 	%f9, %r32;
	sub.f32 	%f10, %f1, %f7;
	sub.f32 	%f11, %f2, %f8;
	sub.f32 	%f12, %f3, %f9;
	abs.f32 	%f13, %f10;
	abs.f32 	%f14, %f11;
	abs.f32 	%f15, %f12;
	add.f32 	%f16, %f13, %f14;
	add.f32 	%f17, %f16, %f15;
	min.f32 	%f18, %f13, %f14;
	max.f32 	%f19, %f13, %f14;
	min.f32 	%f20, %f19, %f15;
	max.f32 	%f21, %f19, %f15;
	mov.b32 	%r33, %f21;
	and.b32  	%r34, %r33, -33554432;
	xor.b32  	%r35, %r34, 2122317824;
	mov.b32 	%f22, %r35;
	mul.f32 	%f23, %f20, %f22;
	mul.f32 	%f24, %f18, %f22;
	mul.f32 	%f25, %f21, %f22;
	mul.f32 	%f26, %f23, %f23;
	fma.rn.f32 	%f27, %f24, %f24, %f26;
	fma.rn.f32 	%f28, %f25, %f25, %f27;
	sqrt.rn.f32 	%f29, %f28;
	or.b32  	%r36, %r34, 8388608;
	mov.b32 	%f30, %r36;
	mul.f32 	%f31, %f29, %f30;
	setp.gt.f32 	%p15, %f17, %f21;
	selp.f32 	%f32, %f31, %f17, %p15;
	setp.neu.f32 	%p16, %f21, 0f7F800000;
	setp.lt.f32 	%p17, %f32, 0f41200000;
	and.pred  	%p18, %p16, %p17;
	mov.b16 	%rs15, 1;
	@%p18 bra 	$L__BB0_17;
	bra.uni 	$L__BB0_14;
$L__BB0_16:
	add.s32 	%r38, %r38, 32;
	setp.lt.s32 	%p22, %r38, %r4;
	mov.u16 	%rs15, %rs12;
	@%p22 bra 	$L__BB0_10;
$L__BB0_17:
	cvt.s64.s32 	%rd12, %r2;
	cvta.to.global.u64 	%rd13, %rd5;
	add.s64 	%rd14, %rd13, %rd12;
	st.global.u8 	[%rd14], %rs15;
$L__BB0_18:
	ret;

}
	// .globl	count_masked_residues
.visible .entry count_masked_residues(
	.param .u64 .ptr .align 1 count_masked_residues_param_0,
	.param .u64 .ptr .align 1 count_masked_residues_param_1,
	.param .u32 count_masked_residues_param_2
)
{
	.reg .pred 	%p<6>;
	.reg .b16 	%rs<3>;
	.reg .b32 	%r<11>;
	.reg .b64 	%rd<7>;
	// demoted variable
	.shared .align 4 .u32 _ZZ21count_masked_residuesE11local_count;
	ld.param.u64 	%rd2, [count_masked_residues_param_0];
	ld.param.u64 	%rd3, [count_masked_residues_param_1];
	ld.param.u32 	%r5, [count_masked_residues_param_2];
	mov.u32 	%r1, %tid.x;
	setp.ne.s32 	%p1, %r1, 0;
	@%p1 bra 	$L__BB1_2;
	mov.b32 	%r6, 0;
	st.shared.u32 	[_ZZ21count_masked_residuesE11local_count], %r6;
$L__BB1_2:
	bar.sync 	0;
	setp.ge.s32 	%p2, %r1, %r5;
	@%p2 bra 	$L__BB1_7;
	mov.u32 	%r2, %ntid.x;
	cvta.to.global.u64 	%rd1, %rd2;
	mov.u32 	%r10, %r1;
$L__BB1_4:
	cvt.s64.s32 	%rd4, %r10;
	add.s64 	%rd5, %rd1, %rd4;
	ld.global.nc.u8 	%rs1, [%rd5];
	cvt.u16.u8 	%rs2, %rs1;
	setp.ne.s16 	%p3, %rs2, 1;
	@%p3 bra 	$L__BB1_6;
	atom.shared.add.u32 	%r7, [_ZZ21count_masked_residuesE11local_count], 1;
$L__BB1_6:
	add.s32 	%r10, %r10, %r2;
	setp.lt.s32 	%p4, %r10, %r5;
	@%p4 bra 	$L__BB1_4;
$L__BB1_7:
	setp.ne.s32 	%p5, %r1, 0;
	bar.sync 	0;
	@%p5 bra 	$L__BB1_9;
	ld.shared.u32 	%r8, [_ZZ21count_masked_residuesE11local_count];
	cvta.to.global.u64 	%rd6, %rd3;
	atom.global.add.u32 	%r9, [%rd6], %r8;
$L__BB1_9:
	ret;

}
	// .globl	extract_sequon_positions
.visible .entry extract_sequon_positions(
	.param .u64 .ptr .align 1 extract_sequon_positions_param_0,
	.param .u64 .ptr .align 1 extract_sequon_positions_param_1,
	.param .u64 .ptr .align 1 extract_sequon_positions_param_2,
	.param .u32 extract_sequon_positions_param_3
)
{
	.reg .pred 	%p<7>;
	.reg .b16 	%rs<11>;
	.reg .b32 	%r<11>;
	.reg .b64 	%rd<11>;

	ld.param.u64 	%rd2, [extract_sequon_positions_param_0];
	ld.param.u64 	%rd3, [extract_sequon_positions_param_1];
	ld.param.u64 	%rd4, [extract_sequon_positions_param_2];
	ld.param.u32 	%r3, [extract_sequon_positions_param_3];
	mov.u32 	%r5, %ctaid.x;
	mov.u32 	%r6, %ntid.x;
	mov.u32 	%r7, %tid.x;
	mad.lo.s32 	%r8, %r5, %r6, %r7;
	add.s32 	%r9, %r8, 2;
	max.s32 	%r10, %r8, %r9;
	setp.ge.s32 	%p1, %r10, %r3;
	@%p1 bra 	$L__BB2_5;
	cvta.to.global.u64 	%rd5, %rd2;
	cvt.s64.s32 	%rd6, %r8;
	add.s64 	%rd1, %rd5, %rd6;
	ld.global.nc.u8 	%rs1, [%rd1];
	cvt.u16.u8 	%rs2, %rs1;
	ld.global.nc.u8 	%rs3, [%rd1+1];
	cvt.u16.u8 	%rs4, %rs3;
	and.b16  	%rs6, %rs4, 255;
	setp.ne.s16 	%p2, %rs2, 78;
	setp.eq.s16 	%p3, %rs6, 80;
	or.pred  	%p4, %p2, %p3;
	@%p4 bra 	$L__BB2_5;
	ld.global.nc.u8 	%rs7, [%rd1+2];
	cvt.u16.u8 	%rs8, %rs7;
	add.s16 	%rs9, %rs8, -85;
	and.b16  	%rs10, %rs9, 255;
	setp.lt.u16 	%p5, %rs10, 254;
	@%p5 bra 	$L__BB2_5;
	cvta.to.global.u64 	%rd7, %rd4;
	atom.global.add.u32 	%r2, [%rd7], 1;
	setp.gt.s32 	%p6, %r2, 63;
	@%p6 bra 	$L__BB2_5;
	cvta.to.global.u64 	%rd8, %rd3;
	mul.wide.s32 	%rd9, %r2, 4;
	add.s64 	%rd10, %rd8, %rd9;
	st.global.u32 	[%rd10], %r8;
$L__BB2_5:
	ret;

}


// ===== COMPILED SASS (sm_100) =====

	.target	sm_100

	.elftype	@"ET_EXEC"


//--------------------- .note.nv.tkinfo           --------------------------
	.section	.note.nv.tkinfo,"",@"SHT_NOTE"
	.sectionflags	@"SHF_NOTE_NV_TKINFO"
	.tkinfo
        /*0018*/ 	.word	0x00000002
        /*0030*/ 	.string	""
        /*0030*/ 	.string	"ptxas"
        /*0030*/ 	.string	"Cuda compilation tools, release 13.0, V13.0.88"
        /*0030*/ 	.string	"Build cuda_13.0.r13.0/compiler.36424714_0"
        /*0030*/ 	.string	"-arch sm_100 -m 64 "



//--------------------- .note.nv.cuinfo           --------------------------
	.section	.note.nv.cuinfo,"",@"SHT_NOTE"
	.sectionflags	@"SHF_NOTE_NV_CUINFO"
        /*0018*/ 	.short	0x0002
        /*001a*/ 	.short	0x0064
        /*001c*/ 	.short	0x0082
	.zero		2


//--------------------- .nv.info                  --------------------------
	.section	.nv.info,"",@"SHT_CUDA_INFO"
	.align	4


	//----- nvinfo : EIATTR_REGCOUNT
	.align		4
        /*0000*/ 	.byte	0x04, 0x2f
        /*0002*/ 	.short	(.L_1 - .L_0)
	.align		4
.L_0:
        /*0004*/ 	.word	index@(glycan_mask_kernel)
        /*0008*/ 	.word	0x00000018


	//----- nvinfo : EIATTR_FRAME_SIZE
	.align		4
.L_1:
        /*000c*/ 	.byte	0x04, 0x11
        /*000e*/ 	.short	(.L_3 - .L_2)
	.align		4
.L_2:
        /*0010*/ 	.word	index@($__internal_0_$__cuda_sm20_sqrt_rn_f32_slowpath)
        /*0014*/ 	.word	0x00000000


	//----- nvinfo : EIATTR_FRAME_SIZE
	.align		4
.L_3:
        /*0018*/ 	.byte	0x04, 0x11
        /*001a*/ 	.short	(.L_5 - .L_4)
	.align		4
.L_4:
        /*001c*/ 	.word	index@(glycan_mask_kernel)
        /*0020*/ 	.word	0x00000000


	//----- nvinfo : EIATTR_REGCOUNT
	.align		4
.L_5:
        /*0024*/ 	.byte	0x04, 0x2f
        /*0026*/ 	.short	(.L_7 - .L_6)
	.align		4
.L_6:
        /*0028*/ 	.word	index@(count_masked_residues)
        /*002c*/ 	.word	0x00000008


	//----- nvinfo : EIATTR_FRAME_SIZE
	.align		4
.L_7:
        /*0030*/ 	.byte	0x04, 0x11
        /*0032*/ 	.short	(.L_9 - .L_8)
	.align		4
.L_8:
        /*0034*/ 	.word	index@(count_masked_residues)
        /*0038*/ 	.word	0x00000000


	//----- nvinfo : EIATTR_REGCOUNT
	.align		4
.L_9:
        /*003c*/ 	.byte	0x04, 0x2f
        /*003e*/ 	.short	(.L_11 - .L_10)
	.align		4
.L_10:
        /*0040*/ 	.word	index@(extract_sequon_positions)
        /*0044*/ 	.word	0x0000000c


	//----- nvinfo : EIATTR_FRAME_SIZE
	.align		4
.L_11:
        /*0048*/ 	.byte	0x04, 0x11
        /*004a*/ 	.short	(.L_13 - .L_12)
	.align		4
.L_12:
        /*004c*/ 	.word	index@(extract_sequon_positions)
        /*0050*/ 	.word	0x00000000


	//----- nvinfo : EIATTR_MIN_STACK_SIZE
	.align		4
.L_13:
        /*0054*/ 	.byte	0x04, 0x12
        /*0056*/ 	.short	(.L_15 - .L_14)
	.align		4
.L_14:
        /*0058*/ 	.word	index@(extract_sequon_positions)
        /*005c*/ 	.word	0x00000000


	//----- nvinfo : EIATTR_MIN_STACK_SIZE
	.align		4
.L_15:
        /*0060*/ 	.byte	0x04, 0x12
        /*0062*/ 	.short	(.L_17 - .L_16)
	.align		4
.L_16:
        /*0064*/ 	.word	index@(count_masked_residues)
        /*0068*/ 	.word	0x00000000


	//----- nvinfo : EIATTR_MIN_STACK_SIZE
	.align		4
.L_17:
        /*006c*/ 	.byte	0x04, 0x12
        /*006e*/ 	.short	(.L_19 - .L_18)
	.align		4
.L_18:
        /*0070*/ 	.word	index@(glycan_mask_kernel)
        /*0074*/ 	.word	0x00000000
.L_19:


//--------------------- .nv.compat                --------------------------
	.section	.nv.compat,"",@"SHT_CUDA_COMPAT_INFO"
	.align	4
        /*0000*/ 	.byte	0x02, 0x09, 0x00, 0x00, 0x02, 0x02, 0x01, 0x00, 0x02, 0x05, 0x05, 0x00, 0x03, 0x07, 0x01, 0x01
        /*0010*/ 	.byte	0x02, 0x03, 0x00, 0x00, 0x02, 0x06, 0x01, 0x00, 0x04, 0x0b, 0x08, 0x00, 0x01, 0x00, 0x00, 0x00
        /*0020*/ 	.byte	0x00, 0x00, 0x00, 0x00


//--------------------- .nv.info.extract_sequon_positions --------------------------
	.section	.nv.info.extract_sequon_positions,"",@"SHT_CUDA_INFO"
	.sectionflags	@""
	.align	4


	//----- nvinfo : EIATTR_CUDA_API_VERSION
	.align		4
        /*0000*/ 	.byte	0x04, 0x37
        /*0002*/ 	.short	(.L_21 - .L_20)
.L_20:
        /*0004*/ 	.word	0x00000082


	//----- nvinfo : EIATTR_KPARAM_INFO
	.align		4
.L_21:
        /*0008*/ 	.byte	0x04, 0x17
        /*000a*/ 	.short	(.L_23 - .L_22)
.L_22:
        /*000c*/ 	.word	0x00000000
        /*0010*/ 	.short	0x0003
        /*0012*/ 	.short	0x0018
        /*0014*/ 	.byte	0x00, 0xf0, 0x11, 0x00


	//----- nvinfo : EIATTR_KPARAM_INFO
	.align		4
.L_23:
        /*0018*/ 	.byte	0x04, 0x17
        /*001a*/ 	.short	(.L_25 - .L_24)
.L_24:
        /*001c*/ 	.word	0x00000000
        /*0020*/ 	.short	0x0002
        /*0022*/ 	.short	0x0010
        /*0024*/ 	.byte	0x00, 0xf5, 0x21, 0x00


	//----- nvinfo : EIATTR_KPARAM_INFO
	.align		4
.L_25:
        /*0028*/ 	.byte	0x04, 0x17
        /*002a*/ 	.short	(.L_27 - .L_26)
.L_26:
        /*002c*/ 	.word	0x00000000
        /*0030*/ 	.short	0x0001
        /*0032*/ 	.short	0x0008
        /*0034*/ 	.byte	0x00, 0xf5, 0x21, 0x00


	//----- nvinfo : EIATTR_KPARAM_INFO
	.align		4
.L_27:
        /*0038*/ 	.byte	0x04, 0x17
        /*003a*/ 	.short	(.L_29 - .L_28)
.L_28:
        /*003c*/ 	.word	0x00000000
        /*0040*/ 	.short	0x0000
        /*0042*/ 	.short	0x0000
        /*0044*/ 	.byte	0x00, 0xf5, 0x21, 0x00


	//----- nvinfo : EIATTR_SPARSE_MMA_MASK
	.align		4
.L_29:
        /*0048*/ 	.byte	0x03, 0x50
        /*004a*/ 	.short	0x0000


	//----- nvinfo : EIATTR_MAXREG_COUNT
	.align		4
        /*004c*/ 	.byte	0x03, 0x1b
        /*004e*/ 	.short	0x00ff


	//----- nvinfo : EIATTR_MERCURY_ISA_VERSION
	.align		4
        /*0050*/ 	.byte	0x03, 0x5f
        /*0052*/ 	.short	0x0101


	//----- nvinfo : EIATTR_INT_WARP_WIDE_INSTR_OFFSETS
	.align		4
        /*0054*/ 	.byte	0x04, 0x31
        /*0056*/ 	.short	(.L_31 - .L_30)


	//   ....[0]....
.L_30:
        /*0058*/ 	.word	0x00000180


	//   ....[1]....
        /*005c*/ 	.word	0x00000210


	//----- nvinfo : EIATTR_VRC_CTA_INIT_COUNT
	.align		4
.L_31:
        /*0060*/ 	.byte	0x02, 0x4a
	.zero		1
	.zero		1


	//----- nvinfo : EIATTR_EXIT_INSTR_OFFSETS
	.align		4
        /*0064*/ 	.byte	0x04, 0x1c
        /*0066*/ 	.short	(.L_33 - .L_32)


	//   ....[0]....
.L_32:
        /*0068*/ 	.word	0x00000080


	//   ....[1]....
        /*006c*/ 	.word	0x00000110


	//   ....[2]....
        /*0070*/ 	.word	0x00000160


	//   ....[3]....
        /*0074*/ 	.word	0x00000240


	//   ....[4]....
        /*0078*/ 	.word	0x00000280


	//----- nvinfo : EIATTR_CBANK_PARAM_SIZE
	.align		4
.L_33:
        /*007c*/ 	.byte	0x03, 0x19
        /*007e*/ 	.short	0x001c


	//----- nvinfo : EIATTR_PARAM_CBANK
	.align		4
        /*0080*/ 	.byte	0x04, 0x0a
        /*0082*/ 	.short	(.L_35 - .L_34)
	.align		4
.L_34:
        /*0084*/ 	.word	index@(.nv.constant0.extract_sequon_positions)
        /*0088*/ 	.short	0x0380
        /*008a*/ 	.short	0x001c


	//----- nvinfo : EIATTR_SW_WAR
	.align		4
.L_35:
        /*008c*/ 	.byte	0x04, 0x36
        /*008e*/ 	.short	(.L_37 - .L_36)
.L_36:
        /*0090*/ 	.word	0x00000008
.L_37:


//--------------------- .nv.info.count_masked_residues --------------------------
	.section	.nv.info.count_masked_residues,"",@"SHT_CUDA_INFO"
	.sectionflags	@""
	.align	4


	//----- nvinfo : EIATTR_CUDA_API_VERSION
	.align		4
        /*0000*/ 	.byte	0x04, 0x37
        /*0002*/ 	.short	(.L_39 - .L_38)
.L_38:
        /*0004*/ 	.word	0x00000082


	//----- nvinfo : EIATTR_KPARAM_INFO
	.align		4
.L_39:
        /*0008*/ 	.byte	0x04, 0x17
        /*000a*/ 	.short	(.L_41 - .L_40)
.L_40:
        /*000c*/ 	.word	0x00000000
        /*0010*/ 	.short	0x0002
        /*0012*/ 	.short	0x0010
        /*0014*/ 	.byte	0x00, 0xf0, 0x11, 0x00


	//----- nvinfo : EIATTR_KPARAM_INFO
	.align		4
.L_41:
        /*0018*/ 	.byte	0x04, 0x17
        /*001a*/ 	.short	(.L_43 - .L_42)
.L_42:
        /*001c*/ 	.word	0x00000000
        /*0020*/ 	.short	0x0001
        /*0022*/ 	.short	0x0008
        /*0024*/ 	.byte	0x00, 0xf5, 0x21, 0x00


	//----- nvinfo : EIATTR_KPARAM_INFO
	.align		4
.L_43:
        /*0028*/ 	.byte	0x04, 0x17
        /*002a*/ 	.short	(.L_45 - .L_44)
.L_44:
        /*002c*/ 	.word	0x00000000
        /*0030*/ 	.short	0x0000
        /*0032*/ 	.short	0x0000
        /*0034*/ 	.byte	0x00, 0xf5, 0x21, 0x00


	//----- nvinfo : EIATTR_SPARSE_MMA_MASK
	.align		4
.L_45:
        /*0038*/ 	.byte	0x03, 0x50
        /*003a*/ 	.short	0x0000


	//----- nvinfo : EIATTR_MAXREG_COUNT
	.align		4
        /*003c*/ 	.byte	0x03, 0x1b
        /*003e*/ 	.short	0x00ff


	//----- nvinfo : EIATTR_NUM_BARRIERS
	.align		4
        /*0040*/ 	.byte	0x02, 0x4c
        /*0042*/ 	.byte	0x01
	.zero		1


	//----- nvinfo : EIATTR_MERCURY_ISA_VERSION
	.align		4
        /*0044*/ 	.byte	0x03, 0x5f
        /*0046*/ 	.short	0x0101


	//----- nvinfo : EIATTR_VRC_CTA_INIT_COUNT
	.align		4
        /*0048*/ 	.byte	0x02, 0x4a
	.zero		1
	.zero		1


	//----- nvinfo : EIATTR_EXIT_INSTR_OFFSETS
	.align		4
        /*004c*/ 	.byte	0x04, 0x1c
        /*004e*/ 	.short	(.L_47 - .L_46)


	//   ....[0]....
.L_46:
        /*0050*/ 	.word	0x00000220


	//   ....[1]....
        /*0054*/ 	.word	0x00000290


	//----- nvinfo : EIATTR_CRS_STACK_SIZE
	.align		4
.L_47:
        /*0058*/ 	.byte	0x04, 0x1e
        /*005a*/ 	.short	(.L_49 - .L_48)
.L_48:
        /*005c*/ 	.word	0x00000000


	//----- nvinfo : EIATTR_CBANK_PARAM_SIZE
	.align		4
.L_49:
        /*0060*/ 	.byte	0x03, 0x19
        /*0062*/ 	.short	0x0014


	//----- nvinfo : EIATTR_PARAM_CBANK
	.align		4
        /*0064*/ 	.byte	0x04, 0x0a
        /*0066*/ 	.short	(.L_51 - .L_50)
	.align		4
.L_50:
        /*0068*/ 	.word	index@(.nv.constant0.count_masked_residues)
        /*006c*/ 	.short	0x0380
        /*006e*/ 	.short	0x0014


	//----- nvinfo : EIATTR_SW_WAR
	.align		4
.L_51:
        /*0070*/ 	.byte	0x04, 0x36
        /*0072*/ 	.short	(.L_53 - .L_52)
.L_52:
        /*0074*/ 	.word	0x00000008
.L_53:


//--------------------- .nv.info.glycan_mask_kernel --------------------------
	.section	.nv.info.glycan_mask_kernel,"",@"SHT_CUDA_INFO"
	.sectionflags	@""
	.align	4


	//----- nvinfo : EIATTR_CUDA_API_VERSION
	.align		4
        /*0000*/ 	.byte	0x04, 0x37
        /*0002*/ 	.short	(.L_55 - .L_54)
.L_54:
        /*0004*/ 	.word	0x00000082


	//----- nvinfo : EIATTR_KPARAM_INFO
	.align		4
.L_55:
        /*0008*/ 	.byte	0x04, 0x17
        /*000a*/ 	.short	(.L_57 - .L_56)
.L_56:
        /*000c*/ 	.word	0x00000000
        /*0010*/ 	.short	0x0003
        /*0012*/ 	.short	0x0018
        /*0014*/ 	.byte	0x00, 0xf5, 0x21, 0x00


	//----- nvinfo : EIATTR_KPARAM_INFO
	.align		4
.L_57:
        /*0018*/ 	.byte	0x04, 0x17
        /*001a*/ 	.short	(.L_59 - .L_58)
.L_58:
        /*001c*/ 	.word	0x00000000
        /*0020*/ 	.short	0x0002
        /*0022*/ 	.short	0x0010
        /*0024*/ 	.byte	0x00, 0xf0, 0x11, 0x00


	//----- nvinfo : EIATTR_KPARAM_INFO
	.align		4
.L_59:
        /*0028*/ 	.byte	0x04, 0x17
        /*002a*/ 	.short	(.L_61 - .L_60)
.L_60:
        /*002c*/ 	.word	0x00000000
        /*0030*/ 	.short	0x0001
        /*0032*/ 	.short	0x0008
        /*0034*/ 	.byte	0x00, 0xf5, 0x21, 0x00


	//----- nvinfo : EIATTR_KPARAM_INFO
	.align		4
.L_61:
        /*0038*/ 	.byte	0x04, 0x17
        /*003a*/ 	.short	(.L_63 - .L_62)
.L_62:
        /*003c*/ 	.word	0x00000000
        /*0040*/ 	.short	0x0000
        /*0042*/ 	.short	0x0000
        /*0044*/ 	.byte	0x00, 0xf5, 0x21, 0x00


	//----- nvinfo : EIATTR_SPARSE_MMA_MASK
	.align		4
.L_63:
        /*0048*/ 	.byte	0x03, 0x50
        /*004a*/ 	.short	0x0000


	//----- nvinfo : EIATTR_MAXREG_COUNT
	.align		4
        /*004c*/ 	.byte	0x03, 0x1b
        /*004e*/ 	.short	0x0040


	//----- nvinfo : EIATTR_NUM_BARRIERS
	.align		4
        /*0050*/ 	.byte	0x02, 0x4c
        /*0052*/ 	.byte	0x01
	.zero		1


	//----- nvinfo : EIATTR_MERCURY_ISA_VERSION
	.align		4
        /*0054*/ 	.byte	0x03, 0x5f
        /*0056*/ 	.short	0x0101


	//----- nvinfo : EIATTR_INT_WARP_WIDE_INSTR_OFFSETS
	.align		4
        /*0058*/ 	.byte	0x04, 0x31
        /*005a*/ 	.short	(.L_65 - .L_64)


	//   ....[0]....
.L_64:
        /*005c*/ 	.word	0x000001f0


	//   ....[1]....
        /*0060*/ 	.word	0x000002b0


	//----- nvinfo : EIATTR_COOP_GROUP_MASK_REGIDS
	.align		4
.L_65:
        /*0064*/ 	.byte	0x04, 0x29
        /*0066*/ 	.short	(.L_67 - .L_66)


	//   ....[0]....
.L_66:
        /*0068*/ 	.word	0xffffffff


	//   ....[1]....
        /*006c*/ 	.word	0xffffffff


	//   ....[2]....
        /*0070*/ 	.word	0xffffffff


	//   ....[3]....
        /*0074*/ 	.word	0x05000000


	//   ....[4]....
        /*0078*/ 	.word	0x05000000


	//   ....[5]....
        /*007c*/ 	.word	0x05000000


	//----- nvinfo : EIATTR_COOP_GROUP_INSTR_OFFSETS
	.align		4
.L_67:
        /*0080*/ 	.byte	0x04, 0x28
        /*0082*/ 	.short	(.L_69 - .L_68)


	//   ....[0]....
.L_68:
        /*0084*/ 	.word	0x000005e0


	//   ....[1]....
        /*0088*/ 	.word	0x000005f0


	//   ....[2]....
        /*008c*/ 	.word	0x00000600


	//   ....[3]....
        /*0090*/ 	.word	0x000009d0


	//   ....[4]....
        /*0094*/ 	.word	0x00000a50


	//   ....[5]....
        /*0098*/ 	.word	0x00000aa0


	//----- nvinfo : EIATTR_VRC_CTA_INIT_COUNT
	.align		4
.L_69:
        /*009c*/ 	.byte	0x02, 0x4a
	.zero		1
	.zero		1


	//----- nvinfo : EIATTR_EXIT_INSTR_OFFSETS
	.align		4
        /*00a0*/ 	.byte	0x04, 0x1c
        /*00a2*/ 	.short	(.L_71 - .L_70)


	//   ....[0]....
.L_70:
        /*00a4*/ 	.word	0x000003c0


	//   ....[1]....
        /*00a8*/ 	.word	0x00000970


	//----- nvinfo : EIATTR_MAX_THREADS
	.align		4
.L_71:
        /*00ac*/ 	.byte	0x04, 0x05
        /*00ae*/ 	.short	(.L_73 - .L_72)
.L_72:
        /*00b0*/ 	.word	0x00000100
        /*00b4*/ 	.word	0x00000001
        /*00b8*/ 	.word	0x00000001


	//----- nvinfo : EIATTR_CRS_STACK_SIZE
	.align		4
.L_73:
        /*00bc*/ 	.byte	0x04, 0x1e
        /*00be*/ 	.short	(.L_75 - .L_74)
.L_74:
        /*00c0*/ 	.word	0x00000000


	//----- nvinfo : EIATTR_CBANK_PARAM_SIZE
	.align		4
.L_75:
        /*00c4*/ 	.byte	0x03, 0x19
        /*00c6*/ 	.short	0x0020


	//----- nvinfo : EIATTR_PARAM_CBANK
	.align		4
        /*00c8*/ 	.byte	0x04, 0x0a
        /*00ca*/ 	.short	(.L_77 - .L_76)
	.align		4
.L_76:
        /*00cc*/ 	.word	index@(.nv.constant0.glycan_mask_kernel)
        /*00d0*/ 	.short	0x0380
        /*00d2*/ 	.short	0x0020


	//----- nvinfo : EIATTR_SW_WAR
	.align		4
.L_77:
        /*00d4*/ 	.byte	0x04, 0x36
        /*00d6*/ 	.short	(.L_79 - .L_78)
.L_78:
        /*00d8*/ 	.word	0x00000008
.L_79:


//--------------------- .nv.callgraph             --------------------------
	.section	.nv.callgraph,"",@"SHT_CUDA_CALLGRAPH"
	.align	4
	.sectionentsize	8
	.align		4
        /*0000*/ 	.word	0x00000000
	.align		4
        /*0004*/ 	.word	0xffffffff
	.align		4
        /*0008*/ 	.word	0x00000000
	.align		4
        /*000c*/ 	.word	0xfffffffe
	.align		4
        /*0010*/ 	.word	0x00000000
	.align		4
        /*0014*/ 	.word	0xfffffffd
	.align		4
        /*0018*/ 	.word	0x00000000
	.align		4
        /*001c*/ 	.word	0xfffffffc


//--------------------- .text.extract_sequon_positions --------------------------
	.section	.text.extract_sequon_positions,"ax",@progbits
	.align	128
        .global         extract_sequon_positions
        .type           extract_sequon_positions,@function
        .size           extract_sequon_positions,(.L_x_27 - extract_sequon_positions)
        .other          extract_sequon_positions,@"STO_CUDA_ENTRY STV_DEFAULT"
extract_sequon_positions:
.text.extract_sequon_positions:
[----:B------:R-:W-:Y:S01]  /*0000*/  LDC R1, c[0x0][0x37c] ;  /* 0x0000df00ff017b82 */ /* 0x000fe20000000800 */
[----:B------:R-:W0:Y:S07]  /*0010*/  S2R R0, SR_TID.X ;  /* 0x0000000000007919 */ /* 0x000e2e0000002100 */
[----:B------:R-:W0:Y:S01]  /*0020*/  S2UR UR4, SR_CTAID.X ;  /* 0x00000000000479c3 */ /* 0x000e220000002500 */
[----:B------:R-:W1:Y:S07]  /*0030*/  LDCU UR5, c[0x0][0x398] ;  /* 0x00007300ff0577ac */ /* 0x000e6e0008000800 */
[----:B------:R-:W0:Y:S02]  /*0040*/  LDC R5, c[0x0][0x360] ;  /* 0x0000d800ff057b82 */ /* 0x000e240000000800 */
[----:B0-----:R-:W-:-:S05]  /*0050*/  IMAD R5, R5, UR4, R0 ;  /* 0x0000000405057c24 */ /* 0x001fca000f8e0200 */
[----:B------:R-:W-:-:S04]  /*0060*/  VIADDMNMX R0, R5, 0x2, R5, !PT ;  /* 0x0000000205007846 */ /* 0x000fc80007800105 */
[----:B-1----:R-:W-:-:S13]  /*0070*/  ISETP.GE.AND P0, PT, R0, UR5, PT ;  /* 0x0000000500007c0c */ /* 0x002fda000bf06270 */
[----:B------:R-:W-:Y:S05]  /*0080*/  @P0 EXIT ;  /* 0x000000000000094d */ /* 0x000fea0003800000 */
[----:B------:R-:W0:Y:S01]  /*0090*/  LDCU.64 UR6, c[0x0][0x380] ;  /* 0x00007000ff0677ac */ /* 0x000e220008000a00 */
[----:B------:R-:W1:Y:S01]  /*00a0*/  LDCU.64 UR4, c[0x0][0x358] ;  /* 0x00006b00ff0477ac */ /* 0x000e620008000a00 */
[----:B0-----:R-:W-:-:S04]  /*00b0*/  IADD3 R2, P0, PT, R5, UR6, RZ ;  /* 0x0000000605027c10 */ /* 0x001fc8000ff1e0ff */
[----:B------:R-:W-:-:S05]  /*00c0*/  LEA.HI.X.SX32 R3, R5, UR7, 0x1, P0 ;  /* 0x0000000705037c11 */ /* 0x000fca00080f0eff */
[----:B-1----:R-:W2:Y:S04]  /*00d0*/  LDG.E.U8.CONSTANT R4, desc[UR4][R2.64+0x1] ;  /* 0x0000010402047981 */ /* 0x002ea8000c1e9100 */
[----:B------:R-:W3:Y:S01]  /*00e0*/  LDG.E.U8.CONSTANT R0, desc[UR4][R2.64] ;  /* 0x0000000402007981 */ /* 0x000ee2000c1e9100 */
[----:B--2---:R-:W-:-:S04]  /*00f0*/  ISETP.NE.AND P0, PT, R4, 0x50, PT ;  /* 0x000000500400780c */ /* 0x004fc80003f05270 */
[----:B---3--:R-:W-:-:S13]  /*0100*/  ISETP.NE.OR P0, PT, R0, 0x4e, !P0 ;  /* 0x0000004e0000780c */ /* 0x008fda0004705670 */
[----:B------:R-:W-:Y:S05]  /*0110*/  @P0 EXIT ;  /* 0x000000000000094d */ /* 0x000fea0003800000 */
[----:B------:R-:W2:Y:S02]  /*0120*/  LDG.E.U8.CONSTANT R2, desc[UR4][R2.64+0x2] ;  /* 0x0000020402027981 */ /* 0x000ea4000c1e9100 */
[----:B--2---:R-:W-:-:S05]  /*0130*/  VIADD R0, R2, 0xffffffab ;  /* 0xffffffab02007836 */ /* 0x004fca0000000000 */
[----:B------:R-:W-:-:S04]  /*0140*/  LOP3.LUT R0, R0, 0xff, RZ, 0xc0, !PT ;  /* 0x000000ff00007812 */ /* 0x000fc800078ec0ff */
[----:B------:R-:W-:-:S13]  /*0150*/  ISETP.GE.U32.AND P0, PT, R0, 0xfe, PT ;  /* 0x000000fe0000780c */ /* 0x000fda0003f06070 */
[----:B------:R-:W-:Y:S05]  /*0160*/  @!P0 EXIT ;  /* 0x000000000000894d */ /* 0x000fea0003800000 */
[----:B------:R-:W0:Y:S01]  /*0170*/  S2R R7, SR_LANEID ;  /* 0x0000000000077919 */ /* 0x000e220000000000 */
[----:B------:R-:W-:Y:S01]  /*0180*/  VOTEU.ANY UR6, UPT, PT ;  /* 0x0000000000067886 */ /* 0x000fe200038e0100 */
[----:B------:R-:W1:Y:S01]  /*0190*/  LDC.64 R2, c[0x0][0x390] ;  /* 0x0000e400ff027b82 */ /* 0x000e620000000a00 */
[----:B------:R-:W0:Y:S08]  /*01a0*/  FLO.U32 R0, UR6 ;  /* 0x0000000600007d00 */ /* 0x000e3000080e0000 */
[----:B------:R-:W1:Y:S01]  /*01b0*/  POPC R9, UR6 ;  /* 0x0000000600097d09 */ /* 0x000e620008000000 */
[----:B0-----:R-:W-:-:S13]  /*01c0*/  ISETP.EQ.U32.AND P0, PT, R0, R7, PT ;  /* 0x000000070000720c */ /* 0x001fda0003f02070 */
[----:B-1----:R-:W2:Y:S01]  /*01d0*/  @P0 ATOMG.E.ADD.STRONG.GPU PT, R3, desc[UR4][R2.64], R9 ;  /* 0x80000009020309a8 */ /* 0x002ea200081ef104 */
[----:B------:R-:W0:Y:S02]  /*01e0*/  S2R R4, SR_LTMASK ;  /* 0x0000000000047919 */ /* 0x000e240000003900 */
[----:B0-----:R-:W-:-:S06]  /*01f0*/  LOP3.LUT R4, R4, UR6, RZ, 0xc0, !PT ;  /* 0x0000000604047c12 */ /* 0x001fcc000f8ec0ff */
[----:B------:R-:W0:Y:S01]  /*0200*/  POPC R4, R4 ;  /* 0x0000000400047309 */ /* 0x000e220000000000 */
[----:B--2---:R-:W0:Y:S02]  /*0210*/  SHFL.IDX PT, R7, R3, R0, 0x1f ;  /* 0x00001f0003077589 */ /* 0x004e2400000e0000 */
[----:B0-----:R-:W-:-:S05]  /*0220*/  IMAD.IADD R7, R7, 0x1, R4 ;  /* 0x0000000107077824 */ /* 0x001fca00078e0204 */
[----:B------:R-:W-:-:S13]  /*0230*/  ISETP.GT.AND P0, PT, R7, 0x3f, PT ;  /* 0x0000003f0700780c */ /* 0x000fda0003f04270 */
[----:B------:R-:W-:Y:S05]  /*0240*/  @P0 EXIT ;  /* 0x000000000000094d */ /* 0x000fea0003800000 */
[----:B------:R-:W0:Y:S02]  /*0250*/  LDC.64 R2, c[0x0][0x388] ;  /* 0x0000e200ff027b82 */ /* 0x000e240000000a00 */
[----:B0-----:R-:W-:-:S05]  /*0260*/  IMAD.WIDE R2, R7, 0x4, R2 ;  /* 0x0000000407027825 */ /* 0x001fca00078e0202 */
[----:B------:R-:W-:Y:S01]  /*0270*/  STG.E desc[UR4][R2.64], R5 ;  /* 0x0000000502007986 */ /* 0x000fe2000c101904 */
[----:B------:R-:W-:Y:S05]  /*0280*/  EXIT ;  /* 0x000000000000794d */ /* 0x000fea0003800000 */
.L_x_0:
[----:B------:R-:W-:-:S00]  /*0290*/  BRA `(.L_x_0) ;  /* 0xfffffffc00fc7947 */ /* 0x000fc0000383ffff */
[----:B------:R-:W-:-:S00]  /*02a0*/  NOP ;  /* 0x0000000000007918 */ /* 0x000fc00000000000 */
        /* <DEDUP_REMOVED lines=13> */
.L_x_27:


//--------------------- .text.count_masked_residues --------------------------
	.section	.text.count_masked_residues,"ax",@progbits
	.align	128
        .global         count_masked_residues
        .type           count_masked_residues,@function
        .size           count_masked_residues,(.L_x_28 - count_masked_residues)
        .other          count_masked_residues,@"STO_CUDA_ENTRY STV_DEFAULT"
count_masked_residues:
.text.count_masked_residues:
[----:B------:R-:W-:Y:S01]  /*0000*/  LDC R1, c[0x0][0x37c] ;  /* 0x0000df00ff017b82 */ /* 0x000fe20000000800 */
[----:B------:R-:W0:Y:S01]  /*0010*/  S2R R4, SR_TID.X ;  /* 0x0000000000047919 */ /* 0x000e220000002100 */
[----:B------:R-:W1:Y:S01]  /*0020*/  LDCU UR4, c[0x0][0x390] ;  /* 0x00007200ff0477ac */ /* 0x000e620008000800 */
[----:B------:R-:W-:Y:S01]  /*0030*/  BSSY.RECONVERGENT B0, `(.L_x_1) ;  /* 0x000001c000007945 */ /* 0x000fe20003800200 */
[----:B------:R-:W2:Y:S01]  /*0040*/  LDCU.64 UR6, c[0x0][0x358] ;  /* 0x00006b00ff0677ac */ /* 0x000ea20008000a00 */
[----:B------:R-:W3:Y:S01]  /*0050*/  LDCU UR10, c[0x0][0x390] ;  /* 0x00007200ff0a77ac */ /* 0x000ee20008000800 */
[----:B------:R-:W4:Y:S01]  /*0060*/  LDCU.64 UR8, c[0x0][0x380] ;  /* 0x00007000ff0877ac */ /* 0x000f220008000a00 */
[----:B0-----:R-:W-:-:S13]  /*0070*/  ISETP.NE.AND P0, PT, R4, RZ, PT ;  /* 0x000000ff0400720c */ /* 0x001fda0003f05270 */
[----:B------:R-:W0:Y:S01]  /*0080*/  @!P0 S2R R3, SR_CgaCtaId ;  /* 0x0000000000038919 */ /* 0x000e220000008800 */
[----:B------:R-:W-:-:S04]  /*0090*/  @!P0 MOV R0, 0x400 ;  /* 0x0000040000008802 */ /* 0x000fc80000000f00 */
[----:B0-----:R-:W-:-:S05]  /*00a0*/  @!P0 LEA R0, R3, R0, 0x18 ;  /* 0x0000000003008211 */ /* 0x001fca00078ec0ff */
[----:B------:R0:W-:Y:S01]  /*00b0*/  @!P0 STS [R0], RZ ;  /* 0x000000ff00008388 */ /* 0x0001e20000000800 */
[----:B------:R-:W-:Y:S01]  /*00c0*/  BAR.SYNC.DEFER_BLOCKING 0x0 ;  /* 0x0000000000007b1d */ /* 0x000fe20000010000 */
[----:B-1----:R-:W-:-:S13]  /*00d0*/  ISETP.GE.AND P0, PT, R4, UR4, PT ;  /* 0x0000000404007c0c */ /* 0x002fda000bf06270 */
[----:B0-234-:R-:W-:Y:S05]  /*00e0*/  @P0 BRA `(.L_x_2) ;  /* 0x0000000000400947 */ /* 0x01dfea0003800000 */
[----:B------:R-:W0:Y:S01]  /*00f0*/  LDC R5, c[0x0][0x360] ;  /* 0x0000d800ff057b82 */ /* 0x000e220000000800 */
[----:B------:R-:W-:-:S07]  /*0100*/  IMAD.MOV.U32 R0, RZ, RZ, R4 ;  /* 0x000000ffff007224 */ /* 0x000fce00078e0004 */
.L_x_5:
[----:B------:R-:W-:-:S04]  /*0110*/  IADD3 R2, P0, PT, R0, UR8, RZ ;  /* 0x0000000800027c10 */ /* 0x000fc8000ff1e0ff */
[----:B------:R-:W-:-:S05]  /*0120*/  LEA.HI.X.SX32 R3, R0, UR9, 0x1, P0 ;  /* 0x0000000900037c11 */ /* 0x000fca00080f0eff */
[----:B------:R-:W2:Y:S01]  /*0130*/  LDG.E.U8.CONSTANT R2, desc[UR6][R2.64] ;  /* 0x0000000602027981 */ /* 0x000ea2000c1e9100 */
[----:B0-----:R-:W-:Y:S01]  /*0140*/  IMAD.IADD R0, R5, 0x1, R0 ;  /* 0x0000000105007824 */ /* 0x001fe200078e0200 */
[----:B------:R-:W-:Y:S04]  /*0150*/  BSSY.RECONVERGENT B1, `(.L_x_3) ;  /* 0x0000008000017945 */ /* 0x000fe80003800200 */
[----:B------:R-:W-:Y:S02]  /*0160*/  ISETP.GE.AND P1, PT, R0, UR10, PT ;  /* 0x0000000a00007c0c */ /* 0x000fe4000bf26270 */
[----:B--2---:R-:W-:-:S13]  /*0170*/  ISETP.NE.AND P0, PT, R2, 0x1, PT ;  /* 0x000000010200780c */ /* 0x004fda0003f05270 */
[----:B------:R-:W-:Y:S05]  /*0180*/  @P0 BRA `(.L_x_4) ;  /* 0x0000000000100947 */ /* 0x000fea0003800000 */
[----:B------:R-:W0:Y:S01]  /*0190*/  S2UR UR5, SR_CgaCtaId ;  /* 0x00000000000579c3 */ /* 0x000e220000008800 */
[----:B------:R-:W-:Y:S02]  /*01a0*/  UMOV UR4, 0x400 ;  /* 0x0000040000047882 */ /* 0x000fe40000000000 */
[----:B0-----:R-:W-:-:S09]  /*01b0*/  ULEA UR4, UR5, UR4, 0x18 ;  /* 0x0000000405047291 */ /* 0x001fd2000f8ec0ff */
[----:B------:R-:W-:Y:S03]  /*01c0*/  ATOMS.POPC.INC.32 RZ, [UR4] ;  /* 0x00000000ffff7f8c */ /* 0x000fe6000d800004 */
.L_x_4:
[----:B------:R-:W-:Y:S05]  /*01d0*/  BSYNC.RECONVERGENT B1 ;  /* 0x0000000000017941 */ /* 0x000fea0003800200 */
.L_x_3:
[----:B------:R-:W-:Y:S05]  /*01e0*/  @!P1 BRA `(.L_x_5) ;  /* 0xfffffffc00c89947 */ /* 0x000fea000383ffff */
.L_x_2:
[----:B------:R-:W-:Y:S05]  /*01f0*/  BSYNC.RECONVERGENT B0 ;  /* 0x0000000000007941 */ /* 0x000fea0003800200 */
.L_x_1:
[----:B------:R-:W-:Y:S01]  /*0200*/  BAR.SYNC.DEFER_BLOCKING 0x0 ;  /* 0x0000000000007b1d */ /* 0x000fe20000010000 */
[----:B------:R-:W-:-:S13]  /*0210*/  ISETP.NE.AND P0, PT, R4, RZ, PT ;  /* 0x000000ff0400720c */ /* 0x000fda0003f05270 */
[----:B------:R-:W-:Y:S05]  /*0220*/  @P0 EXIT ;  /* 0x000000000000094d */ /* 0x000fea0003800000 */
[----:B------:R-:W0:Y:S01]  /*0230*/  S2UR UR5, SR_CgaCtaId ;  /* 0x00000000000579c3 */ /* 0x000e220000008800 */
[----:B------:R-:W-:-:S07]  /*0240*/  UMOV UR4, 0x400 ;  /* 0x0000040000047882 */ /* 0x000fce0000000000 */
[----:B------:R-:W1:Y:S01]  /*0250*/  LDC.64 R2, c[0x0][0x388] ;  /* 0x0000e200ff027b82 */ /* 0x000e620000000a00 */
[----:B0-----:R-:W-:-:S09]  /*0260*/  ULEA UR4, UR5, UR4, 0x18 ;  /* 0x0000000405047291 */ /* 0x001fd2000f8ec0ff */
[----:B------:R-:W1:Y:S04]  /*0270*/  LDS R5, [UR4] ;  /* 0x00000004ff057984 */ /* 0x000e680008000800 */
[----:B-1----:R-:W-:Y:S01]  /*0280*/  REDG.E.ADD.STRONG.GPU desc[UR6][R2.64], R5 ;  /* 0x000000050200798e */ /* 0x002fe2000c12e106 */
[----:B------:R-:W-:Y:S05]  /*0290*/  EXIT ;  /* 0x000000000000794d */ /* 0x000fea0003800000 */
.L_x_6:
        /* <DEDUP_REMOVED lines=14> */
.L_x_28:


//--------------------- .text.glycan_mask_kernel  --------------------------
	.section	.text.glycan_mask_kernel,"ax",@progbits
	.align	128
        .global         glycan_mask_kernel
        .type           glycan_mask_kernel,@function
        .size           glycan_mask_kernel,(.L_x_26 - glycan_mask_kernel)
        .other          glycan_mask_kernel,@"STO_CUDA_ENTRY STV_DEFAULT"
glycan_mask_kernel:
.text.glycan_mask_kernel:
[----:B------:R-:W-:Y:S01]  /*0000*/  LDC R1, c[0x0][0x37c] ;  /* 0x0000df00ff017b82 */ /* 0x000fe20000000800 */
[----:B------:R-:W0:Y:S07]  /*0010*/  S2R R0, SR_TID.X ;  /* 0x0000000000007919 */ /* 0x000e2e0000002100 */
[----:B------:R-:W1:Y:S01]  /*0020*/  S2UR UR4, SR_CTAID.X ;  /* 0x00000000000479c3 */ /* 0x000e620000002500 */
[----:B------:R-:W2:Y:S01]  /*0030*/  LDCU UR5, c[0x0][0x390] ;  /* 0x00007200ff0577ac */ /* 0x000ea20008000800 */
[----:B------:R-:W-:Y:S01]  /*0040*/  BSSY.RECONVERGENT B0, `(.L_x_7) ;  /* 0x0000035000007945 */ /* 0x000fe20003800200 */
[----:B------:R-:W3:Y:S05]  /*0050*/  LDCU.64 UR6, c[0x0][0x358] ;  /* 0x00006b00ff0677ac */ /* 0x000eea0008000a00 */
[----:B------:R-:W1:Y:S01]  /*0060*/  LDC R5, c[0x0][0x360] ;  /* 0x0000d800ff057b82 */ /* 0x000e620000000800 */
[----:B0-----:R-:W-:Y:S01]  /*0070*/  ISETP.NE.AND P0, PT, R0, RZ, PT ;  /* 0x000000ff0000720c */ /* 0x001fe20003f05270 */
[----:B-1----:R-:W-:-:S12]  /*0080*/  IMAD R4, R5, UR4, R0 ;  /* 0x0000000405047c24 */ /* 0x002fd8000f8e0200 */
[----:B------:R-:W0:Y:S01]  /*0090*/  @!P0 S2R R3, SR_CgaCtaId ;  /* 0x0000000000038919 */ /* 0x000e220000008800 */
[----:B------:R-:W-:-:S04]  /*00a0*/  @!P0 MOV R2, 0x400 ;  /* 0x0000040000028802 */ /* 0x000fc80000000f00 */
[----:B0-----:R-:W-:Y:S02]  /*00b0*/  @!P0 LEA R3, R3, R2, 0x18 ;  /* 0x0000000203038211 */ /* 0x001fe400078ec0ff */
[----:B------:R-:W-:-:S03]  /*00c0*/  VIADDMNMX R2, R4, 0x2, R4, !PT ;  /* 0x0000000204027846 */ /* 0x000fc60007800104 */
[----:B------:R0:W-:Y:S01]  /*00d0*/  @!P0 STS [R3+0x300], RZ ;  /* 0x000300ff03008388 */ /* 0x0001e20000000800 */
[----:B------:R-:W-:Y:S01]  /*00e0*/  BAR.SYNC.DEFER_BLOCKING 0x0 ;  /* 0x0000000000007b1d */ /* 0x000fe20000010000 */
[----:B--2---:R-:W-:-:S13]  /*00f0*/  ISETP.GE.AND P0, PT, R2, UR5, PT ;  /* 0x0000000502007c0c */ /* 0x004fda000bf06270 */
[----:B0--3--:R-:W-:Y:S05]  /*0100*/  @P0 BRA `(.L_x_8) ;  /* 0x0000000000a00947 */ /* 0x009fea0003800000 */
[----:B------:R-:W0:Y:S02]  /*0110*/  LDCU.64 UR8, c[0x0][0x380] ;  /* 0x00007000ff0877ac */ /* 0x000e240008000a00 */
[----:B0-----:R-:W-:-:S04]  /*0120*/  IADD3 R2, P0, PT, R4, UR8, RZ ;  /* 0x0000000804027c10 */ /* 0x001fc8000ff1e0ff */
[----:B------:R-:W-:-:S05]  /*0130*/  LEA.HI.X.SX32 R3, R4, UR9, 0x1, P0 ;  /* 0x0000000904037c11 */ /* 0x000fca00080f0eff */
[----:B------:R-:W2:Y:S04]  /*0140*/  LDG.E.U8.CONSTANT R6, desc[UR6][R2.64+0x1] ;  /* 0x0000010602067981 */ /* 0x000ea8000c1e9100 */
[----:B------:R-:W3:Y:S01]  /*0150*/  LDG.E.U8.CONSTANT R5, desc[UR6][R2.64] ;  /* 0x0000000602057981 */ /* 0x000ee2000c1e9100 */
[----:B--2---:R-:W-:-:S04]  /*0160*/  ISETP.NE.AND P0, PT, R6, 0x50, PT ;  /* 0x000000500600780c */ /* 0x004fc80003f05270 */
[----:B---3--:R-:W-:-:S13]  /*0170*/  ISETP.NE.OR P0, PT, R5, 0x4e, !P0 ;  /* 0x0000004e0500780c */ /* 0x008fda0004705670 */
[----:B------:R-:W-:Y:S05]  /*0180*/  @P0 BRA `(.L_x_8) ;  /* 0x0000000000800947 */ /* 0x000fea0003800000 */
[----:B------:R-:W2:Y:S02]  /*0190*/  LDG.E.U8.CONSTANT R2, desc[UR6][R2.64+0x2] ;  /* 0x0000020602027981 */ /* 0x000ea4000c1e9100 */
[----:B--2---:R-:W-:-:S05]  /*01a0*/  VIADD R5, R2, 0xffffffab ;  /* 0xffffffab02057836 */ /* 0x004fca0000000000 */
[----:B------:R-:W-:-:S04]  /*01b0*/  LOP3.LUT R5, R5, 0xff, RZ, 0xc0, !PT ;  /* 0x000000ff05057812 */ /* 0x000fc800078ec0ff */
[----:B------:R-:W-:-:S13]  /*01c0*/  ISETP.GE.U32.AND P0, PT, R5, 0xfe, PT ;  /* 0x000000fe0500780c */ /* 0x000fda0003f06070 */
[----:B------:R-:W-:Y:S05]  /*01d0*/  @!P0 BRA `(.L_x_8) ;  /* 0x00000000006c8947 */ /* 0x000fea0003800000 */
[----:B------:R-:W0:Y:S01]  /*01e0*/  S2R R5, SR_LANEID ;  /* 0x0000000000057919 */ /* 0x000e220000000000 */
[----:B------:R-:W-:Y:S01]  /*01f0*/  VOTEU.ANY UR4, UPT, PT ;  /* 0x0000000000047886 */ /* 0x000fe200038e0100 */
[----:B------:R-:W-:Y:S01]  /*0200*/  MOV R9, 0x400 ;  /* 0x0000040000097802 */ /* 0x000fe20000000f00 */
[----:B------:R-:W0:Y:S01]  /*0210*/  FLO.U32 R6, UR4 ;  /* 0x0000000400067d00 */ /* 0x000e2200080e0000 */
[----:B------:R-:W1:Y:S03]  /*0220*/  S2R R11, SR_CgaCtaId ;  /* 0x00000000000b7919 */ /* 0x000e660000008800 */
[----:B------:R-:W-:Y:S01]  /*0230*/  VIADD R2, R9, 0x300 ;  /* 0x0000030009027836 */ /* 0x000fe20000000000 */
[----:B------:R-:W2:Y:S03]  /*0240*/  S2R R7, SR_LTMASK ;  /* 0x0000000000077919 */ /* 0x000ea60000003900 */
[----:B------:R-:W3:Y:S01]  /*0250*/  POPC R3, UR4 ;  /* 0x0000000400037d09 */ /* 0x000ee20008000000 */
[----:B0-----:R-:W-:-:S02]  /*0260*/  ISETP.EQ.U32.AND P0, PT, R6, R5, PT ;  /* 0x000000050600720c */ /* 0x001fc40003f02070 */
[----:B-1----:R-:W-:Y:S02]  /*0270*/  LEA R2, R11, R2, 0x18 ;  /* 0x000000020b027211 */ /* 0x002fe400078ec0ff */
[----:B--2---:R-:W-:-:S04]  /*0280*/  LOP3.LUT R7, R7, UR4, RZ, 0xc0, !PT ;  /* 0x0000000407077c12 */ /* 0x004fc8000f8ec0ff */
[----:B------:R-:W0:Y:S05]  /*0290*/  POPC R8, R7 ;  /* 0x0000000700087309 */ /* 0x000e2a0000000000 */
[----:B---3--:R-:W1:Y:S04]  /*02a0*/  @P0 ATOMS.ADD R3, [R2], R3 ;  /* 0x000000030203038c */ /* 0x008e680000000000 */
[----:B-1----:R-:W0:Y:S02]  /*02b0*/  SHFL.IDX PT, R5, R3, R6, 0x1f ;  /* 0x00001f0603057589 */ /* 0x002e2400000e0000 */
[----:B0-----:R-:W-:-:S05]  /*02c0*/  IMAD.IADD R5, R5, 0x1, R8 ;  /* 0x0000000105057824 */ /* 0x001fca00078e0208 */
[----:B------:R-:W-:-:S13]  /*02d0*/  ISETP.GT.AND P0, PT, R5, 0x3f, PT ;  /* 0x0000003f0500780c */ /* 0x000fda0003f04270 */
[----:B------:R-:W-:Y:S05]  /*02e0*/  @P0 BRA `(.L_x_8) ;  /* 0x0000000000280947 */ /* 0x000fea0003800000 */
[----:B------:R-:W0:Y:S02]  /*02f0*/  LDC.64 R2, c[0x0][0x388] ;  /* 0x0000e200ff027b82 */ /* 0x000e240000000a00 */
[----:B0-----:R-:W-:-:S05]  /*0300*/  IMAD.WIDE R2, R4, 0xc, R2 ;  /* 0x0000000c04027825 */ /* 0x001fca00078e0202 */
[----:B------:R-:W2:Y:S04]  /*0310*/  LDG.E.CONSTANT R6, desc[UR6][R2.64] ;  /* 0x0000000602067981 */ /* 0x000ea8000c1e9900 */
[----:B------:R-:W3:Y:S04]  /*0320*/  LDG.E.CONSTANT R8, desc[UR6][R2.64+0x4] ;  /* 0x0000040602087981 */ /* 0x000ee8000c1e9900 */
[----:B------:R-:W4:Y:S01]  /*0330*/  LDG.E.CONSTANT R10, desc[UR6][R2.64+0x8] ;  /* 0x00000806020a7981 */ /* 0x000f22000c1e9900 */
[----:B------:R-:W-:-:S05]  /*0340*/  LEA R12, R11, R9, 0x18 ;  /* 0x000000090b0c7211 */ /* 0x000fca00078ec0ff */
[----:B------:R-:W-:-:S05]  /*0350*/  IMAD R5, R5, 0xc, R12 ;  /* 0x0000000c05057824 */ /* 0x000fca00078e020c */
[----:B--2---:R0:W-:Y:S04]  /*0360*/  STS [R5], R6 ;  /* 0x0000000605007388 */ /* 0x0041e80000000800 */
[----:B---3--:R0:W-:Y:S04]  /*0370*/  STS [R5+0x4], R8 ;  /* 0x0000040805007388 */ /* 0x0081e80000000800 */
[----:B----4-:R0:W-:Y:S02]  /*0380*/  STS [R5+0x8], R10 ;  /* 0x0000080a05007388 */ /* 0x0101e40000000800 */
.L_x_8:
[----:B------:R-:W-:Y:S05]  /*0390*/  BSYNC.RECONVERGENT B0 ;  /* 0x0000000000007941 */ /* 0x000fea0003800200 */
.L_x_7:
[----:B------:R-:W-:Y:S01]  /*03a0*/  BAR.SYNC.DEFER_BLOCKING 0x0 ;  /* 0x0000000000007b1d */ /* 0x000fe20000010000 */
[----:B------:R-:W-:-:S13]  /*03b0*/  ISETP.GE.AND P0, PT, R4, UR5, PT ;  /* 0x0000000504007c0c */ /* 0x000fda000bf06270 */
[----:B------:R-:W-:Y:S05]  /*03c0*/  @P0 EXIT ;  /* 0x000000000000094d */ /* 0x000fea0003800000 */
[----:B------:R-:W1:Y:S01]  /*03d0*/  S2UR UR5, SR_CgaCtaId ;  /* 0x00000000000579c3 */ /* 0x000e620000008800 */
[----:B------:R-:W-:Y:S01]  /*03e0*/  UMOV UR4, 0x400 ;  /* 0x0000040000047882 */ /* 0x000fe20000000000 */
[----:B------:R-:W-:Y:S01]  /*03f0*/  PRMT R15, RZ, 0x7610, R15 ;  /* 0x00007610ff0f7816 */ /* 0x000fe2000000000f */
[----:B-1----:R-:W-:-:S09]  /*0400*/  ULEA UR4, UR5, UR4, 0x18 ;  /* 0x0000000405047291 */ /* 0x002fd2000f8ec0ff */
[----:B0-----:R-:W0:Y:S02]  /*0410*/  LDS R5, [UR4+0x300] ;  /* 0x00030004ff057984 */ /* 0x001e240008000800 */
[----:B0-----:R-:W-:-:S13]  /*0420*/  ISETP.GE.AND P0, PT, R5, 0x1, PT ;  /* 0x000000010500780c */ /* 0x001fda0003f06270 */
[----:B------:R-:W-:Y:S05]  /*0430*/  @!P0 BRA `(.L_x_9) ;  /* 0x00000004003c8947 */ /* 0x000fea0003800000 */
[----:B------:R-:W0:Y:S02]  /*0440*/  LDC.64 R2, c[0x0][0x388] ;  /* 0x0000e200ff027b82 */ /* 0x000e240000000a00 */
[----:B0-----:R-:W-:-:S05]  /*0450*/  IMAD.WIDE R2, R4, 0xc, R2 ;  /* 0x0000000c04027825 */ /* 0x001fca00078e0202 */
[----:B------:R0:W5:Y:S04]  /*0460*/  LDG.E.CONSTANT R6, desc[UR6][R2.64] ;  /* 0x0000000602067981 */ /* 0x000168000c1e9900 */
[----:B------:R0:W5:Y:S04]  /*0470*/  LDG.E.CONSTANT R7, desc[UR6][R2.64+0x4] ;  /* 0x0000040602077981 */ /* 0x000168000c1e9900 */
[----:B------:R0:W5:Y:S01]  /*0480*/  LDG.E.CONSTANT R8, desc[UR6][R2.64+0x8] ;  /* 0x0000080602087981 */ /* 0x000162000c1e9900 */
[----:B------:R-:W-:Y:S01]  /*0490*/  HFMA2 R10, -RZ, RZ, 0, 0 ;  /* 0x00000000ff0a7431 */ /* 0x000fe200000001ff */
[----:B------:R-:W-:Y:S01]  /*04a0*/  BSSY B1, `(.L_x_9) ;  /* 0x0000048000017945 */ /* 0x000fe20003800000 */
[----:B------:R-:W-:-:S07]  /*04b0*/  LOP3.LUT R9, R0, 0x1f, RZ, 0xc0, !PT ;  /* 0x0000001f00097812 */ /* 0x000fce00078ec0ff */
.L_x_18:
[----:B------:R-:W-:Y:S01]  /*04c0*/  IMAD.IADD R0, R9, 0x1, R10 ;  /* 0x0000000109007824 */ /* 0x000fe200078e020a */
[----:B---3--:R-:W-:Y:S01]  /*04d0*/  MOV R13, 0x447a0000 ;  /* 0x447a0000000d7802 */ /* 0x008fe20000000f00 */
[----:B-1----:R-:W-:Y:S01]  /*04e0*/  IMAD.MOV.U32 R11, RZ, RZ, 0x447a0000 ;  /* 0x447a0000ff0b7424 */ /* 0x002fe200078e00ff */
[----:B------:R-:W-:Y:S01]  /*04f0*/  BSSY B0, `(.L_x_10) ;  /* 0x000003e000007945 */ /* 0x000fe20003800000 */
[----:B--2---:R-:W-:Y:S01]  /*0500*/  IMAD.MOV.U32 R12, RZ, RZ, 0x447a0000 ;  /* 0x447a0000ff0c7424 */ /* 0x004fe200078e00ff */
[----:B------:R-:W-:-:S13]  /*0510*/  ISETP.GE.AND P0, PT, R0, R5, PT ;  /* 0x000000050000720c */ /* 0x000fda0003f06270 */
[----:B0-----:R-:W0:Y:S01]  /*0520*/  @!P0 S2R R3, SR_CgaCtaId ;  /* 0x0000000000038919 */ /* 0x001e220000008800 */
[----:B------:R-:W-:-:S04]  /*0530*/  @!P0 MOV R2, 0x400 ;  /* 0x0000040000028802 */ /* 0x000fc80000000f00 */
[----:B0-----:R-:W-:-:S05]  /*0540*/  @!P0 LEA R3, R3, R2, 0x18 ;  /* 0x0000000203038211 */ /* 0x001fca00078ec0ff */
[----:B------:R-:W-:-:S05]  /*0550*/  @!P0 IMAD R0, R0, 0xc, R3 ;  /* 0x0000000c00008824 */ /* 0x000fca00078e0203 */
[----:B------:R0:W1:Y:S04]  /*0560*/  @!P0 LDS R11, [R0] ;  /* 0x00000000000b8984 */ /* 0x0000680000000800 */
[----:B------:R0:W2:Y:S04]  /*0570*/  @!P0 LDS R12, [R0+0x4] ;  /* 0x00000400000c8984 */ /* 0x0000a80000000800 */
[----:B------:R0:W3:Y:S01]  /*0580*/  @!P0 LDS R13, [R0+0x8] ;  /* 0x00000800000d8984 */ /* 0x0000e20000000800 */
[----:B------:R-:W-:-:S13]  /*0590*/  ISETP.GE.AND P0, PT, R10, R5, PT ;  /* 0x000000050a00720c */ /* 0x000fda0003f06270 */
[----:B0-----:R-:W-:Y:S05]  /*05a0*/  @P0 BRA `(.L_x_11) ;  /* 0x0000000000c80947 */ /* 0x001fea0003800000 */
[----:B------:R-:W-:-:S07]  /*05b0*/  IMAD.MOV.U32 R14, RZ, RZ, RZ ;  /* 0x000000ffff0e7224 */ /* 0x000fce00078e00ff */
.L_x_17:
[----:B------:R-:W-:-:S03]  /*05c0*/  UMOV UR4, 0xffffffff ;  /* 0xffffffff00047882 */ /* 0x000fc60000000000 */
[----:B------:R-:W-:Y:S05]  /*05d0*/  BRA.DIV UR4, `(.L_x_12) ;  /* 0x0000000204e87947 */ /* 0x000fea000b800000 */
[----:B-1----:R0:W1:Y:S04]  /*05e0*/  SHFL.IDX PT, R3, R11, R14, 0x1f ;  /* 0x00001f0e0b037589 */ /* 0x00206800000e0000 */
[----:B--2---:R0:W2:Y:S04]  /*05f0*/  SHFL.IDX PT, R2, R12, R14, 0x1f ;  /* 0x00001f0e0c027589 */ /* 0x0040a800000e0000 */
[----:B---3--:R0:W3:Y:S02]  /*0600*/  SHFL.IDX PT, R15, R13, R14, 0x1f ;  /* 0x00001f0e0d0f7589 */ /* 0x0080e400000e0000 */
.L_x_23:
[----:B-1---5:R-:W-:Y:S01]  /*0610*/  FADD R0, R6, -R3 ;  /* 0x8000000306007221 */ /* 0x022fe20000000000 */
[----:B--2---:R-:W-:Y:S01]  /*0620*/  FADD R3, R7, -R2 ;  /* 0x8000000207037221 */ /* 0x004fe20000000000 */
[----:B---3--:R-:W-:Y:S01]  /*0630*/  FADD R18, R8, -R15 ;  /* 0x8000000f08127221 */ /* 0x008fe20000000000 */
[----:B------:R-:W-:Y:S03]  /*0640*/  BSSY.RECONVERGENT B2, `(.L_x_13) ;  /* 0x000001a000027945 */ /* 0x000fe60003800200 */
[CC--:B------:R-:W-:Y:S02]  /*0650*/  FMNMX R17, |R0|.reuse, |R3|.reuse, !PT ;  /* 0x4000000300117209 */ /* 0x0c0fe40007800200 */
[C---:B------:R-:W-:Y:S01]  /*0660*/  FMNMX R2, |R0|.reuse, |R3|, PT ;  /* 0x4000000300027209 */ /* 0x040fe20003800200 */
[----:B------:R-:W-:Y:S01]  /*0670*/  FADD R3, |R0|, |R3| ;  /* 0x4000000300037221 */ /* 0x000fe20000000200 */
[----:B------:R-:W-:-:S02]  /*0680*/  FMNMX R15, |R18|, R17, !PT ;  /* 0x00000011120f7209 */ /* 0x000fc40007800200 */
[C---:B------:R-:W-:Y:S01]  /*0690*/  FMNMX R17, |R18|.reuse, R17, PT ;  /* 0x0000001112117209 */ /* 0x040fe20003800200 */
[----:B------:R-:W-:Y:S01]  /*06a0*/  FADD R18, |R18|, R3 ;  /* 0x0000000312127221 */ /* 0x000fe20000000200 */
[----:B------:R-:W-:-:S04]  /*06b0*/  LOP3.LUT R16, R15, 0xfe000000, RZ, 0xc0, !PT ;  /* 0xfe0000000f107812 */ /* 0x000fc800078ec0ff */
[----:B------:R-:W-:-:S05]  /*06c0*/  LOP3.LUT R20, R16, 0x7e800000, RZ, 0x3c, !PT ;  /* 0x7e80000010147812 */ /* 0x000fca00078e3cff */
[-C--:B------:R-:W-:Y:S01]  /*06d0*/  FMUL R17, R17, R20.reuse ;  /* 0x0000001411117220 */ /* 0x080fe20000400000 */
[-C--:B------:R-:W-:Y:S01]  /*06e0*/  FMUL R2, R2, R20.reuse ;  /* 0x0000001402027220 */ /* 0x080fe20000400000 */
[----:B------:R-:W-:Y:S02]  /*06f0*/  FMUL R20, R15, R20 ;  /* 0x000000140f147220 */ /* 0x000fe40000400000 */
[----:B------:R-:W-:-:S04]  /*0700*/  FMUL R17, R17, R17 ;  /* 0x0000001111117220 */ /* 0x000fc80000400000 */
[----:B------:R-:W-:-:S04]  /*0710*/  FFMA R17, R2, R2, R17 ;  /* 0x0000000202117223 */ /* 0x000fc80000000011 */
[----:B------:R-:W-:-:S04]  /*0720*/  FFMA R17, R20, R20, R17 ;  /* 0x0000001414117223 */ /* 0x000fc80000000011 */
[----:B------:R-:W-:Y:S01]  /*0730*/  VIADD R19, R17, 0xf3000000 ;  /* 0xf300000011137836 */ /* 0x000fe20000000000 */
[----:B------:R1:W2:Y:S04]  /*0740*/  MUFU.RSQ R2, R17 ;  /* 0x0000001100027308 */ /* 0x0002a80000001400 */
[----:B------:R-:W-:-:S13]  /*0750*/  ISETP.GT.U32.AND P0, PT, R19, 0x727fffff, PT ;  /* 0x727fffff1300780c */ /* 0x000fda0003f04070 */
[----:B-12---:R-:W-:Y:S05]  /*0760*/  @!P0 BRA `(.L_x_14) ;  /* 0x00000000000c8947 */ /* 0x006fea0003800000 */
[----:B------:R-:W-:-:S07]  /*0770*/  MOV R21, 0x790 ;  /* 0x0000079000157802 */ /* 0x000fce0000000f00 */
[----:B0-----:R-:W-:Y:S05]  /*0780*/  CALL.REL.NOINC `($__internal_0_$__cuda_sm20_sqrt_rn_f32_slowpath) ;  /* 0x0000000000d07944 */ /* 0x001fea0003c00000 */
[----:B------:R-:W-:Y:S05]  /*0790*/  BRA `(.L_x_15) ;  /* 0x0000000000107947 */ /* 0x000fea0003800000 */
.L_x_14:
[----:B------:R-:W-:Y:S01]  /*07a0*/  FMUL.FTZ R0, R17, R2 ;  /* 0x0000000211007220 */ /* 0x000fe20000410000 */
[----:B------:R-:W-:-:S03]  /*07b0*/  FMUL.FTZ R2, R2, 0.5 ;  /* 0x3f00000002027820 */ /* 0x000fc60000410000 */
[----:B------:R-:W-:-:S04]  /*07c0*/  FFMA R3, -R0, R0, R17 ;  /* 0x0000000000037223 */ /* 0x000fc80000000111 */
[----:B------:R-:W-:-:S07]  /*07d0*/  FFMA R0, R3, R2, R0 ;  /* 0x0000000203007223 */ /* 0x000fce0000000000 */
.L_x_15:
[----:B------:R-:W-:Y:S05]  /*07e0*/  BSYNC.RECONVERGENT B2 ;  /* 0x0000000000027941 */ /* 0x000fea0003800200 */
.L_x_13:
[----:B------:R-:W-:Y:S02]  /*07f0*/  FSETP.GT.AND P0, PT, R18, R15, PT ;  /* 0x0000000f1200720b */ /* 0x000fe40003f04000 */
[----:B------:R-:W-:Y:S02]  /*0800*/  LOP3.LUT R3, R16, 0x800000, RZ, 0xfc, !PT ;  /* 0x0080000010037812 */ /* 0x000fe400078efcff */
[----:B------:R-:W-:Y:S01]  /*0810*/  FSETP.NEU.AND P1, PT, R15, +INF , PT ;  /* 0x7f8000000f00780b */ /* 0x000fe20003f2d000 */
[----:B------:R-:W-:-:S08]  /*0820*/  IMAD.MOV.U32 R15, RZ, RZ, 0x1 ;  /* 0x00000001ff0f7424 */ /* 0x000fd000078e00ff */
[----:B------:R-:W-:-:S05]  /*0830*/  @P0 FMUL R18, R3, R0 ;  /* 0x0000000003120220 */ /* 0x000fca0000400000 */
[----:B------:R-:W-:-:S13]  /*0840*/  FSETP.GEU.AND P0, PT, R18, 10, PT ;  /* 0x412000001200780b */ /* 0x000fda0003f0e000 */
[----:B------:R-:W-:Y:S05]  /*0850*/  @!P0 BREAK P1, B0 ;  /* 0x0000000000008942 */ /* 0x000fea0000800000 */
[----:B------:R-:W-:Y:S05]  /*0860*/  @!P0 BRA P1, `(.L_x_16) ;  /* 0x00000000002c8947 */ /* 0x000fea0000800000 */
[----:B------:R-:W-:-:S05]  /*0870*/  IADD3 R3, PT, PT, R14, 0x1, RZ ;  /* 0x000000010e037810 */ /* 0x000fca0007ffe0ff */
[----:B------:R-:W-:-:S05]  /*0880*/  IMAD.IADD R0, R3, 0x1, R10 ;  /* 0x0000000103007824 */ /* 0x000fca00078e020a */
[----:B------:R-:W-:-:S04]  /*0890*/  ISETP.GE.AND P0, PT, R0, R5, PT ;  /* 0x000000050000720c */ /* 0x000fc80003f06270 */
[----:B------:R-:W-:Y:S01]  /*08a0*/  ISETP.GT.U32.OR P0, PT, R14, 0x1e, P0 ;  /* 0x0000001e0e00780c */ /* 0x000fe20000704470 */
[----:B0-----:R-:W-:-:S12]  /*08b0*/  IMAD.MOV.U32 R14, RZ, RZ, R3 ;  /* 0x000000ffff0e7224 */ /* 0x001fd800078e0003 */
[----:B------:R-:W-:Y:S05]  /*08c0*/  @!P0 BRA `(.L_x_17) ;  /* 0xfffffffc003c8947 */ /* 0x000fea000383ffff */
.L_x_11:
[----:B------:R-:W-:Y:S05]  /*08d0*/  BSYNC B0 ;  /* 0x0000000000007941 */ /* 0x000fea0003800000 */
.L_x_10:
[----:B------:R-:W-:-:S05]  /*08e0*/  VIADD R10, R10, 0x20 ;  /* 0x000000200a0a7836 */ /* 0x000fca0000000000 */
[----:B------:R-:W-:-:S13]  /*08f0*/  ISETP.GE.AND P0, PT, R10, R5, PT ;  /* 0x000000050a00720c */ /* 0x000fda0003f06270 */
[----:B------:R-:W-:Y:S05]  /*0900*/  @!P0 BRA `(.L_x_18) ;  /* 0xfffffff800ec8947 */ /* 0x000fea000383ffff */
[----:B------:R-:W-:-:S07]  /*0910*/  PRMT R15, RZ, 0x7610, R15 ;  /* 0x00007610ff0f7816 */ /* 0x000fce000000000f */
.L_x_16:
[----:B------:R-:W-:Y:S05]  /*0920*/  BSYNC B1 ;  /* 0x0000000000017941 */ /* 0x000fea0003800000 */
.L_x_9:
[----:B------:R-:W4:Y:S02]  /*0930*/  LDCU.64 UR4, c[0x0][0x398] ;  /* 0x00007300ff0477ac */ /* 0x000f240008000a00 */
[----:B----4-:R-:W-:-:S04]  /*0940*/  IADD3 R2, P0, PT, R4, UR4, RZ ;  /* 0x0000000404027c10 */ /* 0x010fc8000ff1e0ff */
[----:B------:R-:W-:-:S05]  /*0950*/  LEA.HI.X.SX32 R3, R4, UR5, 0x1, P0 ;  /* 0x0000000504037c11 */ /* 0x000fca00080f0eff */
[----:B------:R-:W-:Y:S01]  /*0960*/  STG.E.U8 desc[UR6][R2.64], R15 ;  /* 0x0000000f02007986 */ /* 0x000fe2000c101106 */
[----:B------:R-:W-:Y:S05]  /*0970*/  EXIT ;  /* 0x000000000000794d */ /* 0x000fea0003800000 */
.L_x_12:
[----:B------:R-:W-:Y:S01]  /*0980*/  BSSY B2, `(.L_x_19) ;  /* 0x0000007000027945 */ /* 0x000fe20003800000 */
[----:B-1----:R-:W-:Y:S01]  /*0990*/  MOV R17, R11 ;  /* 0x0000000b00117202 */ /* 0x002fe20000000f00 */
[----:B------:R-:W-:Y:S02]  /*09a0*/  IMAD.MOV.U32 R19, RZ, RZ, 0x1f ;  /* 0x0000001fff137424 */ /* 0x000fe400078e00ff */
[----:B------:R-:W-:-:S07]  /*09b0*/  IMAD.MOV.U32 R0, RZ, RZ, -0x1 ;  /* 0xffffffffff007424 */ /* 0x000fce00078e00ff */
[----:B--23-5:R-:W-:Y:S05]  /*09c0*/  WARPSYNC.COLLECTIVE R0, `(.L_x_20) ;  /* 0x0000000000087348 */ /* 0x02cfea0003c00000 */
[----:B------:R0:W1:Y:S02]  /*09d0*/  SHFL.IDX P0, R15, R17, R14, R19 ;  /* 0x0000000e110f7389 */ /* 0x0000640000000013 */
[----:B0123-5:R-:W-:Y:S05]  /*09e0*/  ENDCOLLECTIVE ;  /* 0x000000000000791b */ /* 0x02ffea0003800000 */
.L_x_20:
[----:B------:R-:W-:Y:S05]  /*09f0*/  BSYNC B2 ;  /* 0x0000000000027941 */ /* 0x000fea0003800000 */
.L_x_19:
[----:B------:R-:W-:Y:S01]  /*0a00*/  MOV R17, R12 ;  /* 0x0000000c00117202 */ /* 0x000fe20000000f00 */
[----:B------:R-:W-:Y:S02]  /*0a10*/  IMAD.MOV.U32 R19, RZ, RZ, 0x1f ;  /* 0x0000001fff137424 */ /* 0x000fe400078e00ff */
[----:B------:R-:W-:Y:S02]  /*0a20*/  IMAD.MOV.U32 R0, RZ, RZ, -0x1 ;  /* 0xffffffffff007424 */ /* 0x000fe400078e00ff */
[----:B------:R-:W-:-:S07]  /*0a30*/  IMAD.MOV.U32 R3, RZ, RZ, R15 ;  /* 0x000000ffff037224 */ /* 0x000fce00078e000f */
[----:B------:R-:W-:Y:S05]  /*0a40*/  WARPSYNC.COLLECTIVE R0, `(.L_x_21) ;  /* 0x0000000000087348 */ /* 0x000fea0003c00000 */
[----:B------:R0:W1:Y:S02]  /*0a50*/  SHFL.IDX P0, R15, R17, R14, R19 ;  /* 0x0000000e110f7389 */ /* 0x0000640000000013 */
[----:B01----:R-:W-:Y:S05]  /*0a60*/  ENDCOLLECTIVE ;  /* 0x000000000000791b */ /* 0x003fea0003800000 */
.L_x_21:
[----:B------:R-:W-:Y:S01]  /*0a70*/  MOV R17, R13 ;  /* 0x0000000d00117202 */ /* 0x000fe20000000f00 */
[----:B------:R-:W-:-:S07]  /*0a80*/  IMAD.MOV.U32 R2, RZ, RZ, R15 ;  /* 0x000000ffff027224 */ /* 0x000fce00078e000f */
[----:B------:R-:W-:Y:S05]  /*0a90*/  WARPSYNC.COLLECTIVE R0, `(.L_x_22) ;  /* 0x0000000000087348 */ /* 0x000fea0003c00000 */
[----:B------:R0:W1:Y:S02]  /*0aa0*/  SHFL.IDX P0, R15, R17, R14, R19 ;  /* 0x0000000e110f7389 */ /* 0x0000640000000013 */
[----:B01----:R-:W-:Y:S05]  /*0ab0*/  ENDCOLLECTIVE ;  /* 0x000000000000791b */ /* 0x003fea0003800000 */
.L_x_22:
[----:B------:R-:W-:Y:S05]  /*0ac0*/  BRA `(.L_x_23) ;  /* 0xfffffff800d07947 */ /* 0x000fea000383ffff */
        .weak           $__internal_0_$__cuda_sm20_sqrt_rn_f32_slowpath
        .type           $__internal_0_$__cuda_sm20_sqrt_rn_f32_slowpath,@function
        .size           $__internal_0_$__cuda_sm20_sqrt_rn_f32_slowpath,(.L_x_26 - $__internal_0_$__cuda_sm20_sqrt_rn_f32_slowpath)
$__internal_0_$__cuda_sm20_sqrt_rn_f32_slowpath:
[----:B------:R-:W-:-:S13]  /*0ad0*/  LOP3.LUT P0, RZ, R17, 0x7fffffff, RZ, 0xc0, !PT ;  /* 0x7fffffff11ff7812 */ /* 0x000fda000780c0ff */
[----:B------:R-:W-:Y:S01]  /*0ae0*/  @!P0 IMAD.MOV.U32 R2, RZ, RZ, R17 ;  /* 0x000000ffff028224 */ /* 0x000fe200078e0011 */
[----:B------:R-:W-:Y:S06]  /*0af0*/  @!P0 BRA `(.L_x_24) ;  /* 0x0000000000448947 */ /* 0x000fec0003800000 */
[----:B------:R-:W-:Y:S01]  /*0b00*/  FSETP.GEU.FTZ.AND P0, PT, R17, RZ, PT ;  /* 0x000000ff1100720b */ /* 0x000fe20003f1e000 */
[----:B------:R-:W-:-:S12]  /*0b10*/  IMAD.MOV.U32 R0, RZ, RZ, R17 ;  /* 0x000000ffff007224 */ /* 0x000fd800078e0011 */
[----:B------:R-:W-:Y:S01]  /*0b20*/  @!P0 MOV R2, 0x7fffffff ;  /* 0x7fffffff00028802 */ /* 0x000fe20000000f00 */
[----:B------:R-:W-:Y:S06]  /*0b30*/  @!P0 BRA `(.L_x_24) ;  /* 0x0000000000348947 */ /* 0x000fec0003800000 */
[----:B------:R-:W-:-:S13]  /*0b40*/  FSETP.GTU.FTZ.AND P0, PT, |R0|, +INF , PT ;  /* 0x7f8000000000780b */ /* 0x000fda0003f1c200 */
[----:B------:R-:W-:Y:S01]  /*0b50*/  @P0 FADD.FTZ R2, R0, 1 ;  /* 0x3f80000000020421 */ /* 0x000fe20000010000 */
[----:B------:R-:W-:Y:S06]  /*0b60*/  @P0 BRA `(.L_x_24) ;  /* 0x0000000000280947 */ /* 0x000fec0003800000 */
[----:B------:R-:W-:-:S13]  /*0b70*/  FSETP.NEU.FTZ.AND P0, PT, |R0|, +INF , PT ;  /* 0x7f8000000000780b */ /* 0x000fda0003f1d200 */
[----:B------:R-:W-:-:S04]  /*0b80*/  @P0 FFMA R3, R0, 1.84467440737095516160e+19, RZ ;  /* 0x5f80000000030823 */ /* 0x000fc800000000ff */
[----:B------:R-:W0:Y:S02]  /*0b90*/  @P0 MUFU.RSQ R2, R3 ;  /* 0x0000000300020308 */ /* 0x000e240000001400 */
[----:B0-----:R-:W-:Y:S01]  /*0ba0*/  @P0 FMUL.FTZ R20, R3, R2 ;  /* 0x0000000203140220 */ /* 0x001fe20000410000 */
[----:B------:R-:W-:Y:S01]  /*0bb0*/  @P0 FMUL.FTZ R19, R2, 0.5 ;  /* 0x3f00000002130820 */ /* 0x000fe20000410000 */
[----:B------:R-:W-:Y:S02]  /*0bc0*/  @!P0 IMAD.MOV.U32 R2, RZ, RZ, R0 ;  /* 0x000000ffff028224 */ /* 0x000fe400078e0000 */
[----:B------:R-:W-:-:S04]  /*0bd0*/  @P0 FADD.FTZ R17, -R20, -RZ ;  /* 0x800000ff14110221 */ /* 0x000fc80000010100 */
[----:B------:R-:W-:-:S04]  /*0be0*/  @P0 FFMA R17, R20, R17, R3 ;  /* 0x0000001114110223 */ /* 0x000fc80000000003 */
[----:B------:R-:W-:-:S04]  /*0bf0*/  @P0 FFMA R17, R17, R19, R20 ;  /* 0x0000001311110223 */ /* 0x000fc80000000014 */
[----:B------:R-:W-:-:S07]  /*0c00*/  @P0 FMUL.FTZ R2, R17, 2.3283064365386962891e-10 ;  /* 0x2f80000011020820 */ /* 0x000fce0000410000 */
.L_x_24:
[----:B------:R-:W-:Y:S01]  /*0c10*/  IMAD.MOV.U32 R0, RZ, RZ, R2 ;  /* 0x000000ffff007224 */ /* 0x000fe200078e0002 */
[----:B------:R-:W-:Y:S01]  /*0c20*/  MOV R2, R21 ;  /* 0x0000001500027202 */ /* 0x000fe20000000f00 */
[----:B------:R-:W-:-:S04]  /*0c30*/  IMAD.MOV.U32 R3, RZ, RZ, 0x0 ;  /* 0x00000000ff037424 */ /* 0x000fc800078e00ff */
[----:B------:R-:W-:Y:S05]  /*0c40*/  RET.REL.NODEC R2 `(glycan_mask_kernel) ;  /* 0xfffffff002ec7950 */ /* 0x000fea0003c3ffff */
.L_x_25:
        /* <DEDUP_REMOVED lines=11> */
.L_x_26:


//--------------------- .nv.shared.reserved.0     --------------------------
	.section	.nv.shared.reserved.0,"aw",@nobits
	.weak		__nv_reservedSMEM_offset_0_alias
	.size		__nv_reservedSMEM_offset_0_alias, 0, 64
	.other		__nv_reservedSMEM_offset_0_alias,@"STO_CUDA_RESERVED_SHARED STV_DEFAULT"
__nv_reservedSMEM_offset_0_alias:
	.zero		0
	.zero		64


//--------------------- .nv.shared.count_masked_residues --------------------------
	.section	.nv.shared.count_masked_residues,"aw",@nobits
	.sectionflags	@""
	.align	4
.nv.shared.count_masked_residues:
	.zero		1028


//--------------------- .nv.shared.glycan_mask_kernel --------------------------
	.section	.nv.shared.glycan_mask_kernel,"aw",@nobits
	.sectionflags	@""
	.align	4
.nv.shared.glycan_mask_kernel:
	.zero		1796


//--------------------- .nv.constant0.extract_sequon_positions --------------------------
	.section	.nv.constant0.extract_sequon_positions,"a",@progbits
	.sectionflags	@""
	.align	4
.nv.constant0.extract_sequon_positions:
	.zero		924


//--------------------- .nv.constant0.count_masked_residues --------------------------
	.section	.nv.constant0.count_masked_residues,"a",@progbits
	.sectionflags	@""
	.align	4
.nv.constant0.count_masked_residues:
	.zero		916


//--------------------- .nv.constant0.glycan_mask_kernel --------------------------
	.section	.nv.constant0.glycan_mask_kernel,"a",@progbits
	.sectionflags	@""
	.align	4
.nv.constant0.glycan_mask_kernel:
	.zero		928


//--------------------- SYMBOLS --------------------------

	.type		.nv.reservedSmem.offset0,@object
	.size		.nv.reservedSmem.offset0,0x4
	.type		.nv.reservedSmem.cap,@object
	.size		.nv.reservedSmem.cap,0x4
